//
// Generated by NVIDIA NVVM Compiler
//
// Compiler Build ID: CL-36424714
// Cuda compilation tools, release 13.0, V13.0.88
// Based on NVVM 20.0.0
//

.version 9.0
.target sm_100
.address_size 64

	// .globl	_Z17mem_trans_test_upPii
.extern .func  (.param .b32 func_retval0) vprintf
(
	.param .b64 vprintf_param_0,
	.param .b64 vprintf_param_1
)
;
.global .align 1 .b8 $str[33] = {116, 105, 100, 32, 58, 32, 37, 100, 44, 32, 103, 105, 100, 32, 58, 32, 37, 100, 44, 32, 118, 97, 108, 117, 101, 32, 58, 32, 37, 100, 32, 10};

.visible .entry _Z17mem_trans_test_upPii(
	.param .u64 .ptr .align 1 _Z17mem_trans_test_upPii_param_0,
	.param .u32 _Z17mem_trans_test_upPii_param_1
)
{
	.local .align 8 .b8 	__local_depot0[16];
	.reg .b64 	%SP;
	.reg .b64 	%SPL;
	.reg .pred 	%p<2>;
	.reg .b32 	%r<9>;
	.reg .b64 	%rd<9>;

	mov.u64 	%SPL, __local_depot0;
	cvta.local.u64 	%SP, %SPL;
	ld.param.u64 	%rd1, [_Z17mem_trans_test_upPii_param_0];
	ld.param.u32 	%r3, [_Z17mem_trans_test_upPii_param_1];
	mov.u32 	%r4, %ctaid.x;
	mov.u32 	%r5, %ntid.x;
	mov.u32 	%r1, %tid.x;
	mad.lo.s32 	%r2, %r4, %r5, %r1;
	setp.ge.s32 	%p1, %r2, %r3;
	@%p1 bra 	$L__BB0_2;
	add.u64 	%rd2, %SP, 0;
	add.u64 	%rd3, %SPL, 0;
	cvta.to.global.u64 	%rd4, %rd1;
	mul.wide.s32 	%rd5, %r2, 4;
	add.s64 	%rd6, %rd4, %rd5;
	ld.global.u32 	%r6, [%rd6];
	st.local.v2.u32 	[%rd3], {%r1, %r2};
	st.local.u32 	[%rd3+8], %r6;
	mov.u64 	%rd7, $str;
	cvta.global.u64 	%rd8, %rd7;
	{ // callseq 0, 0
	.param .b64 param0;
	st.param.b64 	[param0], %rd8;
	.param .b64 param1;
	st.param.b64 	[param1], %rd2;
	.param .b32 retval0;
	call.uni (retval0), 
	vprintf, 
	(
	param0, 
	param1
	);
	ld.param.b32 	%r7, [retval0];
	} // callseq 0
$L__BB0_2:
	ret;

}


// ===== COMPILED SASS (sm_100) =====

	.target	sm_100

	.elftype	@"ET_EXEC"


//--------------------- .note.nv.tkinfo           --------------------------
	.section	.note.nv.tkinfo,"",@"SHT_NOTE"
	.sectionflags	@"SHF_NOTE_NV_TKINFO"
	.tkinfo
        /*0018*/ 	.word	0x00000002
        /*0030*/ 	.string	""
        /*0030*/ 	.string	"ptxas"
        /*0030*/ 	.string	"Cuda compilation tools, release 13.0, V13.0.88"
        /*0030*/ 	.string	"Build cuda_13.0.r13.0/compiler.36424714_0"
        /*0030*/ 	.string	"-arch sm_100 -m 64 "



//--------------------- .note.nv.cuinfo           --------------------------
	.section	.note.nv.cuinfo,"",@"SHT_NOTE"
	.sectionflags	@"SHF_NOTE_NV_CUINFO"
        /*0018*/ 	.short	0x0002
        /*001a*/ 	.short	0x0064
        /*001c*/ 	.short	0x0082
	.zero		2


//--------------------- .nv.info                  --------------------------
	.section	.nv.info,"",@"SHT_CUDA_INFO"
	.align	4


	//----- nvinfo : EIATTR_REGCOUNT
	.align		4
        /*0000*/ 	.byte	0x04, 0x2f
        /*0002*/ 	.short	(.L_2 - .L_1)
	.align		4
.L_1:
        /*0004*/ 	.word	index@(_Z17mem_trans_test_upPii)
        /*0008*/ 	.word	0x00000018


	//----- nvinfo : EIATTR_FRAME_SIZE
	.align		4
.L_2:
        /*000c*/ 	.byte	0x04, 0x11
        /*000e*/ 	.short	(.L_4 - .L_3)
	.align		4
.L_3:
        /*0010*/ 	.word	index@(_Z17mem_trans_test_upPii)
        /*0014*/ 	.word	0x00000010


	//----- nvinfo : EIATTR_MIN_STACK_SIZE
	.align		4
.L_4:
        /*0018*/ 	.byte	0x04, 0x12
        /*001a*/ 	.short	(.L_6 - .L_5)
	.align		4
.L_5:
        /*001c*/ 	.word	index@(_Z17mem_trans_test_upPii)
        /*0020*/ 	.word	0x00000010
.L_6:


//--------------------- .nv.compat                --------------------------
	.section	.nv.compat,"",@"SHT_CUDA_COMPAT_INFO"
	.align	4
        /*0000*/ 	.byte	0x02, 0x09, 0x00, 0x00, 0x02, 0x02, 0x01, 0x00, 0x02, 0x05, 0x05, 0x00, 0x03, 0x07, 0x01, 0x01
        /*0010*/ 	.byte	0x02, 0x03, 0x00, 0x00, 0x02, 0x06, 0x01, 0x00, 0x04, 0x0b, 0x08, 0x00, 0x09, 0x00, 0x00, 0x00
        /*0020*/ 	.byte	0x00, 0x00, 0x00, 0x00


//--------------------- .nv.info._Z17mem_trans_test_upPii --------------------------
	.section	.nv.info._Z17mem_trans_test_upPii,"",@"SHT_CUDA_INFO"
	.sectionflags	@""
	.align	4


	//----- nvinfo : EIATTR_CUDA_API_VERSION
	.align		4
        /*0000*/ 	.byte	0x04, 0x37
        /*0002*/ 	.short	(.L_8 - .L_7)
.L_7:
        /*0004*/ 	.word	0x00000082


	//----- nvinfo : EIATTR_KPARAM_INFO
	.align		4
.L_8:
        /*0008*/ 	.byte	0x04, 0x17
        /*000a*/ 	.short	(.L_10 - .L_9)
.L_9:
        /*000c*/ 	.word	0x00000000
        /*0010*/ 	.short	0x0001
        /*0012*/ 	.short	0x0008
        /*0014*/ 	.byte	0x00, 0xf0, 0x11, 0x00


	//----- nvinfo : EIATTR_KPARAM_INFO
	.align		4
.L_10:
        /*0018*/ 	.byte	0x04, 0x17
        /*001a*/ 	.short	(.L_12 - .L_11)
.L_11:
        /*001c*/ 	.word	0x00000000
        /*0020*/ 	.short	0x0000
        /*0022*/ 	.short	0x0000
        /*0024*/ 	.byte	0x00, 0xf5, 0x21, 0x00


	//----- nvinfo : EIATTR_SPARSE_MMA_MASK
	.align		4
.L_12:
        /*0028*/ 	.byte	0x03, 0x50
        /*002a*/ 	.short	0x0000


	//----- nvinfo : EIATTR_MAXREG_COUNT
	.align		4
        /*002c*/ 	.byte	0x03, 0x1b
        /*002e*/ 	.short	0x00ff


	//----- nvinfo : EIATTR_EXTERNS
	.align		4
        /*0030*/ 	.byte	0x04, 0x0f
        /*0032*/ 	.short	(.L_14 - .L_13)


	//   ....[0]....
	.align		4
.L_13:
        /*0034*/ 	.word	index@(vprintf)


	//----- nvinfo : EIATTR_MERCURY_ISA_VERSION
	.align		4
.L_14:
        /*0038*/ 	.byte	0x03, 0x5f
        /*003a*/ 	.short	0x0101


	//----- nvinfo : EIATTR_VRC_CTA_INIT_COUNT
	.align		4
        /*003c*/ 	.byte	0x02, 0x4a
	.zero		1
	.zero		1


	//----- nvinfo : EIATTR_SYSCALL_OFFSETS
	.align		4
        /*0040*/ 	.byte	0x04, 0x46
        /*0042*/ 	.short	(.L_16 - .L_15)


	//   ....[0]....
.L_15:
        /*0044*/ 	.word	0x00000190


	//----- nvinfo : EIATTR_EXIT_INSTR_OFFSETS
	.align		4
.L_16:
        /*0048*/ 	.byte	0x04, 0x1c
        /*004a*/ 	.short	(.L_18 - .L_17)


	//   ....[0]....
.L_17:
        /*004c*/ 	.word	0x000000c0


	//   ....[1]....
        /*0050*/ 	.word	0x000001a0


	//----- nvinfo : EIATTR_CRS_STACK_SIZE
	.align		4
.L_18:
        /*0054*/ 	.byte	0x04, 0x1e
        /*0056*/ 	.short	(.L_20 - .L_19)
.L_19:
        /*0058*/ 	.word	0x00000000


	//----- nvinfo : EIATTR_CBANK_PARAM_SIZE
	.align		4
.L_20:
        /*005c*/ 	.byte	0x03, 0x19
        /*005e*/ 	.short	0x000c


	//----- nvinfo : EIATTR_PARAM_CBANK
	.align		4
        /*0060*/ 	.byte	0x04, 0x0a
        /*0062*/ 	.short	(.L_22 - .L_21)
	.align		4
.L_21:
        /*0064*/ 	.word	index@(.nv.constant0._Z17mem_trans_test_upPii)
        /*0068*/ 	.short	0x0380
        /*006a*/ 	.short	0x000c


	//----- nvinfo : EIATTR_SW_WAR
	.align		4
.L_22:
        /*006c*/ 	.byte	0x04, 0x36
        /*006e*/ 	.short	(.L_24 - .L_23)
.L_23:
        /*0070*/ 	.word	0x00000008
.L_24:


//--------------------- .nv.callgraph             --------------------------
	.section	.nv.callgraph,"",@"SHT_CUDA_CALLGRAPH"
	.align	4
	.sectionentsize	8
	.align		4
        /*0000*/ 	.word	0x00000000
	.align		4
        /*0004*/ 	.word	0xffffffff
	.align		4
        /*0008*/ 	.word	index@(_Z17mem_trans_test_upPii)
	.align		4
        /*000c*/ 	.word	index@(vprintf)
	.align		4
        /*0010*/ 	.word	0x00000000
	.align		4
        /*0014*/ 	.word	0xfffffffe
	.align		4
        /*0018*/ 	.word	0x00000000
	.align		4
        /*001c*/ 	.word	0xfffffffd
	.align		4
        /*0020*/ 	.word	0x00000000
	.align		4
        /*0024*/ 	.word	0xfffffffc


//--------------------- .nv.constant4             --------------------------
	.section	.nv.constant4,"a",@progbits
	.align	8
	.align		8
.nv.constant4:
        /*0000*/ 	.dword	vprintf
	.align		8
        /*0008*/ 	.dword	$str


//--------------------- .text._Z17mem_trans_test_upPii --------------------------
	.section	.text._Z17mem_trans_test_upPii,"ax",@progbits
	.align	128
        .global         _Z17mem_trans_test_upPii
        .type           _Z17mem_trans_test_upPii,@function
        .size           _Z17mem_trans_test_upPii,(.L_x_2 - _Z17mem_trans_test_upPii)
        .other          _Z17mem_trans_test_upPii,@"STO_CUDA_ENTRY STV_DEFAULT"
_Z17mem_trans_test_upPii:
.text._Z17mem_trans_test_upPii:
[----:B------:R-:W0:Y:S01]  /*0000*/  LDC R1, c[0x0][0x37c] ;  /* 0x0000df00ff017b82 */ /* 0x000e220000000800 */
[----:B------:R-:W1:Y:S01]  /*0010*/  S2R R10, SR_TID.X ;  /* 0x00000000000a7919 */ /* 0x000e620000002100 */
[----:B------:R-:W2:Y:S06]  /*0020*/  LDCU UR5, c[0x0][0x2fc] ;  /* 0x00005f80ff0577ac */ /* 0x000eac0008000800 */
[----:B------:R-:W1:Y:S01]  /*0030*/  S2UR UR6, SR_CTAID.X ;  /* 0x00000000000679c3 */ /* 0x000e620000002500 */
[----:B0-----:R-:W-:Y:S01]  /*0040*/  VIADD R1, R1, 0xfffffff0 ;  /* 0xfffffff001017836 */ /* 0x001fe20000000000 */
[----:B------:R-:W0:Y:S01]  /*0050*/  LDCU UR7, c[0x0][0x388] ;  /* 0x00007100ff0777ac */ /* 0x000e220008000800 */
[----:B------:R-:W3:Y:S05]  /*0060*/  LDCU UR4, c[0x0][0x2f8] ;  /* 0x00005f00ff0477ac */ /* 0x000eea0008000800 */
[----:B------:R-:W1:Y:S01]  /*0070*/  LDC R11, c[0x0][0x360] ;  /* 0x0000d800ff0b7b82 */ /* 0x000e620000000800 */
[----:B---3--:R-:W-:-:S05]  /*0080*/  IADD3 R6, P1, PT, R1, UR4, RZ ;  /* 0x0000000401067c10 */ /* 0x008fca000ff3e0ff */
[----:B--2---:R-:W-:Y:S02]  /*0090*/  IMAD.X R7, RZ, RZ, UR5, P1 ;  /* 0x00000005ff077e24 */ /* 0x004fe400088e06ff */
[----:B-1----:R-:W-:-:S05]  /*00a0*/  IMAD R11, R11, UR6, R10 ;  /* 0x000000060b0b7c24 */ /* 0x002fca000f8e020a */
[----:B0-----:R-:W-:-:S13]  /*00b0*/  ISETP.GE.AND P0, PT, R11, UR7, PT ;  /* 0x000000070b007c0c */ /* 0x001fda000bf06270 */
[----:B------:R-:W-:Y:S05]  /*00c0*/  @P0 EXIT ;  /* 0x000000000000094d */ /* 0x000fea0003800000 */
[----:B------:R-:W0:Y:S01]  /*00d0*/  LDC.64 R2, c[0x0][0x380] ;  /* 0x0000e000ff027b82 */ /* 0x000e220000000a00 */
[----:B------:R-:W1:Y:S01]  /*00e0*/  LDCU.64 UR4, c[0x0][0x358] ;  /* 0x00006b00ff0477ac */ /* 0x000e620008000a00 */
[----:B0-----:R-:W-:-:S06]  /*00f0*/  IMAD.WIDE R2, R11, 0x4, R2 ;  /* 0x000000040b027825 */ /* 0x001fcc00078e0202 */
[----:B-1----:R-:W2:Y:S01]  /*0100*/  LDG.E R2, desc[UR4][R2.64] ;  /* 0x0000000402027981 */ /* 0x002ea2000c1e1900 */
[----:B------:R-:W-:Y:S01]  /*0110*/  MOV R0, 0x0 ;  /* 0x0000000000007802 */ /* 0x000fe20000000f00 */
[----:B------:R-:W0:Y:S02]  /*0120*/  LDCU.64 UR4, c[0x4][0x8] ;  /* 0x01000100ff0477ac */ /* 0x000e240008000a00 */
[----:B------:R1:W-:Y:S01]  /*0130*/  STL.64 [R1], R10 ;  /* 0x0000000a01007387 */ /* 0x0003e20000100a00 */
[----:B------:R1:W3:Y:S01]  /*0140*/  LDC.64 R8, c[0x4][R0] ;  /* 0x0100000000087b82 */ /* 0x0002e20000000a00 */
[----:B0-----:R-:W-:Y:S01]  /*0150*/  MOV R4, UR4 ;  /* 0x0000000400047c02 */ /* 0x001fe20008000f00 */
[----:B------:R-:W-:Y:S01]  /*0160*/  IMAD.U32 R5, RZ, RZ, UR5 ;  /* 0x00000005ff057e24 */ /* 0x000fe2000f8e00ff */
[----:B--23--:R1:W-:Y:S06]  /*0170*/  STL [R1+0x8], R2 ;  /* 0x0000080201007387 */ /* 0x00c3ec0000100800 */
[----:B------:R-:W-:-:S07]  /*0180*/  LEPC R20, `(.L_x_0) ;  /* 0x000000001014794e */ /* 0x000fce0000000000 */
[----:B-1----:R-:W-:Y:S05]  /*0190*/  CALL.ABS.NOINC R8 ;  /* 0x0000000008007343 */ /* 0x002fea0003c00000 */
.L_x_0:
[----:B------:R-:W-:Y:S05]  /*01a0*/  EXIT ;  /* 0x000000000000794d */ /* 0x000fea0003800000 */
.L_x_1:
[----:B------:R-:W-:-:S00]  /*01b0*/  BRA `(.L_x_1) ;  /* 0xfffffffc00fc7947 */ /* 0x000fc0000383ffff */
[----:B------:R-:W-:-:S00]  /*01c0*/  NOP ;  /* 0x0000000000007918 */ /* 0x000fc00000000000 */
        /* <DEDUP_REMOVED lines=11> */
.L_x_2:


//--------------------- .nv.global.init           --------------------------
	.section	.nv.global.init,"aw",@progbits
.nv.global.init:
	.type		$str,@object
	.size		$str,(.L_0 - $str)
$str:
        /*0000*/ 	.byte	0x74, 0x69, 0x64, 0x20, 0x3a, 0x20, 0x25, 0x64, 0x2c, 0x20, 0x67, 0x69, 0x64, 0x20, 0x3a, 0x20
        /*0010*/ 	.byte	0x25, 0x64, 0x2c, 0x20, 0x76, 0x61, 0x6c, 0x75, 0x65, 0x20, 0x3a, 0x20, 0x25, 0x64, 0x20, 0x0a
        /*0020*/ 	.byte	0x00
.L_0:


//--------------------- .nv.shared.reserved.0     --------------------------
	.section	.nv.shared.reserved.0,"aw",@nobits
	.weak		__nv_reservedSMEM_offset_0_alias
	.size		__nv_reservedSMEM_offset_0_alias, 0, 64
	.other		__nv_reservedSMEM_offset_0_alias,@"STO_CUDA_RESERVED_SHARED STV_DEFAULT"
__nv_reservedSMEM_offset_0_alias:
	.zero		0
	.zero		64


//--------------------- .nv.constant0._Z17mem_trans_test_upPii --------------------------
	.section	.nv.constant0._Z17mem_trans_test_upPii,"a",@progbits
	.sectionflags	@""
	.align	4
.nv.constant0._Z17mem_trans_test_upPii:
	.zero		908


//--------------------- SYMBOLS --------------------------

	.type		.nv.reservedSmem.offset0,@object
	.size		.nv.reservedSmem.offset0,0x4
	.type		vprintf,@function
